//
// Generated by NVIDIA NVVM Compiler
//
// Compiler Build ID: CL-36424714
// Cuda compilation tools, release 13.0, V13.0.88
// Based on NVVM 20.0.0
//

.version 9.0
.target sm_100
.address_size 64

	// .globl	_Z18reduce_min_max_sumPiS_i
.extern .shared .align 16 .b8 sdata[];

.visible .entry _Z18reduce_min_max_sumPiS_i(
	.param .u64 .ptr .align 1 _Z18reduce_min_max_sumPiS_i_param_0,
	.param .u64 .ptr .align 1 _Z18reduce_min_max_sumPiS_i_param_1,
	.param .u32 _Z18reduce_min_max_sumPiS_i_param_2
)
{
	.reg .pred 	%p<6>;
	.reg .b32 	%r<21>;
	.reg .b64 	%rd<9>;

	ld.param.u64 	%rd1, [_Z18reduce_min_max_sumPiS_i_param_0];
	ld.param.u64 	%rd2, [_Z18reduce_min_max_sumPiS_i_param_1];
	ld.param.u32 	%r11, [_Z18reduce_min_max_sumPiS_i_param_2];
	mov.u32 	%r1, %tid.x;
	mov.u32 	%r2, %ctaid.x;
	mov.u32 	%r20, %ntid.x;
	mad.lo.s32 	%r4, %r2, %r20, %r1;
	setp.ge.u32 	%p1, %r4, %r11;
	mov.b32 	%r19, 0;
	@%p1 bra 	$L__BB0_2;
	cvta.to.global.u64 	%rd3, %rd1;
	mul.wide.u32 	%rd4, %r4, 4;
	add.s64 	%rd5, %rd3, %rd4;
	ld.global.u32 	%r19, [%rd5];
$L__BB0_2:
	shl.b32 	%r12, %r1, 2;
	mov.u32 	%r13, sdata;
	add.s32 	%r7, %r13, %r12;
	st.shared.u32 	[%r7], %r19;
	bar.sync 	0;
	setp.lt.u32 	%p2, %r20, 2;
	@%p2 bra 	$L__BB0_6;
$L__BB0_3:
	shr.u32 	%r9, %r20, 1;
	setp.ge.u32 	%p3, %r1, %r9;
	@%p3 bra 	$L__BB0_5;
	shl.b32 	%r14, %r9, 2;
	add.s32 	%r15, %r7, %r14;
	ld.shared.u32 	%r16, [%r15];
	shl.b32 	%r17, %r16, 1;
	st.shared.u32 	[%r7], %r17;
$L__BB0_5:
	bar.sync 	0;
	setp.gt.u32 	%p4, %r20, 3;
	mov.u32 	%r20, %r9;
	@%p4 bra 	$L__BB0_3;
$L__BB0_6:
	setp.ne.s32 	%p5, %r1, 0;
	@%p5 bra 	$L__BB0_8;
	ld.shared.u32 	%r18, [sdata];
	cvta.to.global.u64 	%rd6, %rd2;
	mul.wide.u32 	%rd7, %r2, 4;
	add.s64 	%rd8, %rd6, %rd7;
	st.global.u32 	[%rd8], %r18;
$L__BB0_8:
	ret;

}


// ===== COMPILED SASS (sm_100) =====

	.target	sm_100

	.elftype	@"ET_EXEC"


//--------------------- .note.nv.tkinfo           --------------------------
	.section	.note.nv.tkinfo,"",@"SHT_NOTE"
	.sectionflags	@"SHF_NOTE_NV_TKINFO"
	.tkinfo
        /*0018*/ 	.word	0x00000002
        /*0030*/ 	.string	""
        /*0030*/ 	.string	"ptxas"
        /*0030*/ 	.string	"Cuda compilation tools, release 13.0, V13.0.88"
        /*0030*/ 	.string	"Build cuda_13.0.r13.0/compiler.36424714_0"
        /*0030*/ 	.string	"-arch sm_100 -m 64 "



//--------------------- .note.nv.cuinfo           --------------------------
	.section	.note.nv.cuinfo,"",@"SHT_NOTE"
	.sectionflags	@"SHF_NOTE_NV_CUINFO"
        /*0018*/ 	.short	0x0002
        /*001a*/ 	.short	0x0064
        /*001c*/ 	.short	0x0082
	.zero		2


//--------------------- .nv.info                  --------------------------
	.section	.nv.info,"",@"SHT_CUDA_INFO"
	.align	4


	//----- nvinfo : EIATTR_REGCOUNT
	.align		4
        /*0000*/ 	.byte	0x04, 0x2f
        /*0002*/ 	.short	(.L_1 - .L_0)
	.align		4
.L_0:
        /*0004*/ 	.word	index@(_Z18reduce_min_max_sumPiS_i)
        /*0008*/ 	.word	0x0000000a


	//----- nvinfo : EIATTR_FRAME_SIZE
	.align		4
.L_1:
        /*000c*/ 	.byte	0x04, 0x11
        /*000e*/ 	.short	(.L_3 - .L_2)
	.align		4
.L_2:
        /*0010*/ 	.word	index@(_Z18reduce_min_max_sumPiS_i)
        /*0014*/ 	.word	0x00000000


	//----- nvinfo : EIATTR_MIN_STACK_SIZE
	.align		4
.L_3:
        /*0018*/ 	.byte	0x04, 0x12
        /*001a*/ 	.short	(.L_5 - .L_4)
	.align		4
.L_4:
        /*001c*/ 	.word	index@(_Z18reduce_min_max_sumPiS_i)
        /*0020*/ 	.word	0x00000000
.L_5:


//--------------------- .nv.compat                --------------------------
	.section	.nv.compat,"",@"SHT_CUDA_COMPAT_INFO"
	.align	4
        /*0000*/ 	.byte	0x02, 0x09, 0x00, 0x00, 0x02, 0x02, 0x01, 0x00, 0x02, 0x05, 0x05, 0x00, 0x03, 0x07, 0x01, 0x01
        /*0010*/ 	.byte	0x02, 0x03, 0x00, 0x00, 0x02, 0x06, 0x01, 0x00, 0x04, 0x0b, 0x08, 0x00, 0x09, 0x00, 0x00, 0x00
        /*0020*/ 	.byte	0x00, 0x00, 0x00, 0x00


//--------------------- .nv.info._Z18reduce_min_max_sumPiS_i --------------------------
	.section	.nv.info._Z18reduce_min_max_sumPiS_i,"",@"SHT_CUDA_INFO"
	.sectionflags	@""
	.align	4


	//----- nvinfo : EIATTR_CUDA_API_VERSION
	.align		4
        /*0000*/ 	.byte	0x04, 0x37
        /*0002*/ 	.short	(.L_7 - .L_6)
.L_6:
        /*0004*/ 	.word	0x00000082


	//----- nvinfo : EIATTR_KPARAM_INFO
	.align		4
.L_7:
        /*0008*/ 	.byte	0x04, 0x17
        /*000a*/ 	.short	(.L_9 - .L_8)
.L_8:
        /*000c*/ 	.word	0x00000000
        /*0010*/ 	.short	0x0002
        /*0012*/ 	.short	0x0010
        /*0014*/ 	.byte	0x00, 0xf0, 0x11, 0x00


	//----- nvinfo : EIATTR_KPARAM_INFO
	.align		4
.L_9:
        /*0018*/ 	.byte	0x04, 0x17
        /*001a*/ 	.short	(.L_11 - .L_10)
.L_10:
        /*001c*/ 	.word	0x00000000
        /*0020*/ 	.short	0x0001
        /*0022*/ 	.short	0x0008
        /*0024*/ 	.byte	0x00, 0xf5, 0x21, 0x00


	//----- nvinfo : EIATTR_KPARAM_INFO
	.align		4
.L_11:
        /*0028*/ 	.byte	0x04, 0x17
        /*002a*/ 	.short	(.L_13 - .L_12)
.L_12:
        /*002c*/ 	.word	0x00000000
        /*0030*/ 	.short	0x0000
        /*0032*/ 	.short	0x0000
        /*0034*/ 	.byte	0x00, 0xf5, 0x21, 0x00


	//----- nvinfo : EIATTR_SPARSE_MMA_MASK
	.align		4
.L_13:
        /*0038*/ 	.byte	0x03, 0x50
        /*003a*/ 	.short	0x0000


	//----- nvinfo : EIATTR_MAXREG_COUNT
	.align		4
        /*003c*/ 	.byte	0x03, 0x1b
        /*003e*/ 	.short	0x00ff


	//----- nvinfo : EIATTR_NUM_BARRIERS
	.align		4
        /*0040*/ 	.byte	0x02, 0x4c
        /*0042*/ 	.byte	0x01
	.zero		1


	//----- nvinfo : EIATTR_MERCURY_ISA_VERSION
	.align		4
        /*0044*/ 	.byte	0x03, 0x5f
        /*0046*/ 	.short	0x0101


	//----- nvinfo : EIATTR_VRC_CTA_INIT_COUNT
	.align		4
        /*0048*/ 	.byte	0x02, 0x4a
	.zero		1
	.zero		1


	//----- nvinfo : EIATTR_EXIT_INSTR_OFFSETS
	.align		4
        /*004c*/ 	.byte	0x04, 0x1c
        /*004e*/ 	.short	(.L_15 - .L_14)


	//   ....[0]....
.L_14:
        /*0050*/ 	.word	0x00000200


	//   ....[1]....
        /*0054*/ 	.word	0x00000280


	//----- nvinfo : EIATTR_CBANK_PARAM_SIZE
	.align		4
.L_15:
        /*0058*/ 	.byte	0x03, 0x19
        /*005a*/ 	.short	0x0014


	//----- nvinfo : EIATTR_PARAM_CBANK
	.align		4
        /*005c*/ 	.byte	0x04, 0x0a
        /*005e*/ 	.short	(.L_17 - .L_16)
	.align		4
.L_16:
        /*0060*/ 	.word	index@(.nv.constant0._Z18reduce_min_max_sumPiS_i)
        /*0064*/ 	.short	0x0380
        /*0066*/ 	.short	0x0014


	//----- nvinfo : EIATTR_SW_WAR
	.align		4
.L_17:
        /*0068*/ 	.byte	0x04, 0x36
        /*006a*/ 	.short	(.L_19 - .L_18)
.L_18:
        /*006c*/ 	.word	0x00000008
.L_19:


//--------------------- .nv.callgraph             --------------------------
	.section	.nv.callgraph,"",@"SHT_CUDA_CALLGRAPH"
	.align	4
	.sectionentsize	8
	.align		4
        /*0000*/ 	.word	0x00000000
	.align		4
        /*0004*/ 	.word	0xffffffff
	.align		4
        /*0008*/ 	.word	0x00000000
	.align		4
        /*000c*/ 	.word	0xfffffffe
	.align		4
        /*0010*/ 	.word	0x00000000
	.align		4
        /*0014*/ 	.word	0xfffffffd
	.align		4
        /*0018*/ 	.word	0x00000000
	.align		4
        /*001c*/ 	.word	0xfffffffc


//--------------------- .text._Z18reduce_min_max_sumPiS_i --------------------------
	.section	.text._Z18reduce_min_max_sumPiS_i,"ax",@progbits
	.align	128
        .global         _Z18reduce_min_max_sumPiS_i
        .type           _Z18reduce_min_max_sumPiS_i,@function
        .size           _Z18reduce_min_max_sumPiS_i,(.L_x_3 - _Z18reduce_min_max_sumPiS_i)
        .other          _Z18reduce_min_max_sumPiS_i,@"STO_CUDA_ENTRY STV_DEFAULT"
_Z18reduce_min_max_sumPiS_i:
.text._Z18reduce_min_max_sumPiS_i:
[----:B------:R-:W-:Y:S01]  /*0000*/  LDC R1, c[0x0][0x37c] ;  /* 0x0000df00ff017b82 */ /* 0x000fe20000000800 */
[----:B------:R-:W0:Y:S01]  /*0010*/  S2R R6, SR_TID.X ;  /* 0x0000000000067919 */ /* 0x000e220000002100 */
[----:B------:R-:W0:Y:S01]  /*0020*/  LDCU UR8, c[0x0][0x360] ;  /* 0x00006c00ff0877ac */ /* 0x000e220008000800 */
[----:B------:R-:W-:Y:S01]  /*0030*/  IMAD.MOV.U32 R4, RZ, RZ, RZ ;  /* 0x000000ffff047224 */ /* 0x000fe200078e00ff */
[----:B------:R-:W0:Y:S01]  /*0040*/  S2R R7, SR_CTAID.X ;  /* 0x0000000000077919 */ /* 0x000e220000002500 */
[----:B------:R-:W1:Y:S01]  /*0050*/  LDCU UR4, c[0x0][0x390] ;  /* 0x00007200ff0477ac */ /* 0x000e620008000800 */
[----:B------:R-:W2:Y:S01]  /*0060*/  LDCU.64 UR6, c[0x0][0x358] ;  /* 0x00006b00ff0677ac */ /* 0x000ea20008000a00 */
[----:B0-----:R-:W-:-:S05]  /*0070*/  IMAD R5, R7, UR8, R6 ;  /* 0x0000000807057c24 */ /* 0x001fca000f8e0206 */
[----:B-1----:R-:W-:-:S13]  /*0080*/  ISETP.GE.U32.AND P0, PT, R5, UR4, PT ;  /* 0x0000000405007c0c */ /* 0x002fda000bf06070 */
[----:B------:R-:W0:Y:S02]  /*0090*/  @!P0 LDC.64 R2, c[0x0][0x380] ;  /* 0x0000e000ff028b82 */ /* 0x000e240000000a00 */
[----:B0-----:R-:W-:-:S05]  /*00a0*/  @!P0 IMAD.WIDE.U32 R2, R5, 0x4, R2 ;  /* 0x0000000405028825 */ /* 0x001fca00078e0002 */
[----:B--2---:R-:W2:Y:S01]  /*00b0*/  @!P0 LDG.E R4, desc[UR6][R2.64] ;  /* 0x0000000602048981 */ /* 0x004ea2000c1e1900 */
[----:B------:R-:W0:Y:S01]  /*00c0*/  S2UR UR5, SR_CgaCtaId ;  /* 0x00000000000579c3 */ /* 0x000e220000008800 */
[----:B------:R-:W-:Y:S01]  /*00d0*/  IMAD.U32 R0, RZ, RZ, UR8 ;  /* 0x00000008ff007e24 */ /* 0x000fe2000f8e00ff */
[----:B------:R-:W-:Y:S01]  /*00e0*/  UMOV UR4, 0x400 ;  /* 0x0000040000047882 */ /* 0x000fe20000000000 */
[----:B------:R-:W-:-:S03]  /*00f0*/  ISETP.NE.AND P0, PT, R6, RZ, PT ;  /* 0x000000ff0600720c */ /* 0x000fc60003f05270 */
[----:B------:R-:W-:Y:S01]  /*0100*/  ISETP.GE.U32.AND P1, PT, R0, 0x2, PT ;  /* 0x000000020000780c */ /* 0x000fe20003f26070 */
[----:B0-----:R-:W-:-:S06]  /*0110*/  ULEA UR4, UR5, UR4, 0x18 ;  /* 0x0000000405047291 */ /* 0x001fcc000f8ec0ff */
[----:B------:R-:W-:-:S05]  /*0120*/  LEA R5, R6, UR4, 0x2 ;  /* 0x0000000406057c11 */ /* 0x000fca000f8e10ff */
[----:B--2---:R0:W-:Y:S01]  /*0130*/  STS [R5], R4 ;  /* 0x0000000405007388 */ /* 0x0041e20000000800 */
[----:B------:R-:W-:Y:S06]  /*0140*/  BAR.SYNC.DEFER_BLOCKING 0x0 ;  /* 0x0000000000007b1d */ /* 0x000fec0000010000 */
[----:B------:R-:W-:Y:S05]  /*0150*/  @!P1 BRA `(.L_x_0) ;  /* 0x0000000000289947 */ /* 0x000fea0003800000 */
.L_x_1:
[----:B------:R-:W-:-:S04]  /*0160*/  SHF.R.U32.HI R3, RZ, 0x1, R0 ;  /* 0x00000001ff037819 */ /* 0x000fc80000011600 */
[----:B------:R-:W-:-:S13]  /*0170*/  ISETP.GE.U32.AND P1, PT, R6, R3, PT ;  /* 0x000000030600720c */ /* 0x000fda0003f26070 */
[----:B------:R-:W-:-:S06]  /*0180*/  @!P1 LEA R2, R3, R5, 0x2 ;  /* 0x0000000503029211 */ /* 0x000fcc00078e10ff */
[----:B------:R-:W0:Y:S02]  /*0190*/  @!P1 LDS R2, [R2] ;  /* 0x0000000002029984 */ /* 0x000e240000000800 */
[----:B0-----:R-:W-:-:S05]  /*01a0*/  @!P1 IMAD.SHL.U32 R4, R2, 0x2, RZ ;  /* 0x0000000202049824 */ /* 0x001fca00078e00ff */
[----:B------:R1:W-:Y:S01]  /*01b0*/  @!P1 STS [R5], R4 ;  /* 0x0000000405009388 */ /* 0x0003e20000000800 */
[----:B------:R-:W-:Y:S01]  /*01c0*/  BAR.SYNC.DEFER_BLOCKING 0x0 ;  /* 0x0000000000007b1d */ /* 0x000fe20000010000 */
[----:B------:R-:W-:Y:S02]  /*01d0*/  ISETP.GT.U32.AND P1, PT, R0, 0x3, PT ;  /* 0x000000030000780c */ /* 0x000fe40003f24070 */
[----:B------:R-:W-:-:S11]  /*01e0*/  MOV R0, R3 ;  /* 0x0000000300007202 */ /* 0x000fd60000000f00 */
[----:B-1----:R-:W-:Y:S05]  /*01f0*/  @P1 BRA `(.L_x_1) ;  /* 0xfffffffc00d81947 */ /* 0x002fea000383ffff */
.L_x_0:
[----:B------:R-:W-:Y:S05]  /*0200*/  @P0 EXIT ;  /* 0x000000000000094d */ /* 0x000fea0003800000 */
[----:B------:R-:W1:Y:S01]  /*0210*/  S2UR UR5, SR_CgaCtaId ;  /* 0x00000000000579c3 */ /* 0x000e620000008800 */
[----:B------:R-:W-:-:S07]  /*0220*/  UMOV UR4, 0x400 ;  /* 0x0000040000047882 */ /* 0x000fce0000000000 */
[----:B------:R-:W2:Y:S01]  /*0230*/  LDC.64 R2, c[0x0][0x388] ;  /* 0x0000e200ff027b82 */ /* 0x000ea20000000a00 */
[----:B-1----:R-:W-:Y:S01]  /*0240*/  ULEA UR4, UR5, UR4, 0x18 ;  /* 0x0000000405047291 */ /* 0x002fe2000f8ec0ff */
[----:B--2---:R-:W-:-:S08]  /*0250*/  IMAD.WIDE.U32 R2, R7, 0x4, R2 ;  /* 0x0000000407027825 */ /* 0x004fd000078e0002 */
[----:B0-----:R-:W0:Y:S04]  /*0260*/  LDS R5, [UR4] ;  /* 0x00000004ff057984 */ /* 0x001e280008000800 */
[----:B0-----:R-:W-:Y:S01]  /*0270*/  STG.E desc[UR6][R2.64], R5 ;  /* 0x0000000502007986 */ /* 0x001fe2000c101906 */
[----:B------:R-:W-:Y:S05]  /*0280*/  EXIT ;  /* 0x000000000000794d */ /* 0x000fea0003800000 */
.L_x_2:
[----:B------:R-:W-:-:S00]  /*0290*/  BRA `(.L_x_2) ;  /* 0xfffffffc00fc7947 */ /* 0x000fc0000383ffff */
[----:B------:R-:W-:-:S00]  /*02a0*/  NOP ;  /* 0x0000000000007918 */ /* 0x000fc00000000000 */
        /* <DEDUP_REMOVED lines=13> */
.L_x_3:


//--------------------- .nv.shared._Z18reduce_min_max_sumPiS_i --------------------------
	.section	.nv.shared._Z18reduce_min_max_sumPiS_i,"aw",@nobits
	.sectionflags	@""
	.align	16
	.zero		1024


//--------------------- .nv.shared.reserved.0     --------------------------
	.section	.nv.shared.reserved.0,"aw",@nobits
	.weak		__nv_reservedSMEM_offset_0_alias
	.size		__nv_reservedSMEM_offset_0_alias, 0, 64
	.other		__nv_reservedSMEM_offset_0_alias,@"STO_CUDA_RESERVED_SHARED STV_DEFAULT"
__nv_reservedSMEM_offset_0_alias:
	.zero		0
	.zero		64


//--------------------- .nv.constant0._Z18reduce_min_max_sumPiS_i --------------------------
	.section	.nv.constant0._Z18reduce_min_max_sumPiS_i,"a",@progbits
	.sectionflags	@""
	.align	4
.nv.constant0._Z18reduce_min_max_sumPiS_i:
	.zero		916


//--------------------- SYMBOLS --------------------------

	.type		.nv.reservedSmem.offset0,@object
	.size		.nv.reservedSmem.offset0,0x4
	.type		.nv.reservedSmem.cap,@object
	.size		.nv.reservedSmem.cap,0x4
